//
// Generated by NVIDIA NVVM Compiler
//
// Compiler Build ID: CL-36424714
// Cuda compilation tools, release 13.0, V13.0.88
// Based on NVVM 20.0.0
//

.version 9.0
.target sm_100
.address_size 64

	// .globl	_Z8barriersPii

.visible .entry _Z8barriersPii(
	.param .u64 .ptr .align 1 _Z8barriersPii_param_0,
	.param .u32 _Z8barriersPii_param_1
)
{
	.reg .pred 	%p<2>;
	.reg .b32 	%r<4>;
	.reg .b64 	%rd<5>;

	ld.param.u64 	%rd1, [_Z8barriersPii_param_0];
	mov.u32 	%r1, %tid.x;
	setp.gt.u32 	%p1, %r1, 31;
	@%p1 bra 	$L__BB0_2;
	cvta.to.global.u64 	%rd2, %rd1;
	mul.wide.u32 	%rd3, %r1, 4;
	add.s64 	%rd4, %rd2, %rd3;
	mov.b32 	%r2, 1;
	st.global.u32 	[%rd4], %r2;
	bar.warp.sync 	3;
	mov.b32 	%r3, 2;
	st.global.u32 	[%rd4+4], %r3;
	bar.warp.sync 	-1;
$L__BB0_2:
	bar.sync 	0;
	ret;

}


// ===== COMPILED SASS (sm_100) =====

	.target	sm_100

	.elftype	@"ET_EXEC"


//--------------------- .note.nv.tkinfo           --------------------------
	.section	.note.nv.tkinfo,"",@"SHT_NOTE"
	.sectionflags	@"SHF_NOTE_NV_TKINFO"
	.tkinfo
        /*0018*/ 	.word	0x00000002
        /*0030*/ 	.string	""
        /*0030*/ 	.string	"ptxas"
        /*0030*/ 	.string	"Cuda compilation tools, release 13.0, V13.0.88"
        /*0030*/ 	.string	"Build cuda_13.0.r13.0/compiler.36424714_0"
        /*0030*/ 	.string	"-arch sm_100 -m 64 "



//--------------------- .note.nv.cuinfo           --------------------------
	.section	.note.nv.cuinfo,"",@"SHT_NOTE"
	.sectionflags	@"SHF_NOTE_NV_CUINFO"
        /*0018*/ 	.short	0x0002
        /*001a*/ 	.short	0x0064
        /*001c*/ 	.short	0x0082
	.zero		2


//--------------------- .nv.info                  --------------------------
	.section	.nv.info,"",@"SHT_CUDA_INFO"
	.align	4


	//----- nvinfo : EIATTR_REGCOUNT
	.align		4
        /*0000*/ 	.byte	0x04, 0x2f
        /*0002*/ 	.short	(.L_1 - .L_0)
	.align		4
.L_0:
        /*0004*/ 	.word	index@(_Z8barriersPii)
        /*0008*/ 	.word	0x0000000c


	//----- nvinfo : EIATTR_FRAME_SIZE
	.align		4
.L_1:
        /*000c*/ 	.byte	0x04, 0x11
        /*000e*/ 	.short	(.L_3 - .L_2)
	.align		4
.L_2:
        /*0010*/ 	.word	index@(_Z8barriersPii)
        /*0014*/ 	.word	0x00000000


	//----- nvinfo : EIATTR_MIN_STACK_SIZE
	.align		4
.L_3:
        /*0018*/ 	.byte	0x04, 0x12
        /*001a*/ 	.short	(.L_5 - .L_4)
	.align		4
.L_4:
        /*001c*/ 	.word	index@(_Z8barriersPii)
        /*0020*/ 	.word	0x00000000
.L_5:


//--------------------- .nv.compat                --------------------------
	.section	.nv.compat,"",@"SHT_CUDA_COMPAT_INFO"
	.align	4
        /*0000*/ 	.byte	0x02, 0x09, 0x00, 0x00, 0x02, 0x02, 0x01, 0x00, 0x02, 0x05, 0x05, 0x00, 0x03, 0x07, 0x01, 0x01
        /*0010*/ 	.byte	0x02, 0x03, 0x00, 0x00, 0x02, 0x06, 0x01, 0x00, 0x04, 0x0b, 0x08, 0x00, 0x09, 0x00, 0x00, 0x00
        /*0020*/ 	.byte	0x00, 0x00, 0x00, 0x00


//--------------------- .nv.info._Z8barriersPii   --------------------------
	.section	.nv.info._Z8barriersPii,"",@"SHT_CUDA_INFO"
	.sectionflags	@""
	.align	4


	//----- nvinfo : EIATTR_CUDA_API_VERSION
	.align		4
        /*0000*/ 	.byte	0x04, 0x37
        /*0002*/ 	.short	(.L_7 - .L_6)
.L_6:
        /*0004*/ 	.word	0x00000082


	//----- nvinfo : EIATTR_KPARAM_INFO
	.align		4
.L_7:
        /*0008*/ 	.byte	0x04, 0x17
        /*000a*/ 	.short	(.L_9 - .L_8)
.L_8:
        /*000c*/ 	.word	0x00000000
        /*0010*/ 	.short	0x0001
        /*0012*/ 	.short	0x0008
        /*0014*/ 	.byte	0x00, 0xf0, 0x11, 0x00


	//----- nvinfo : EIATTR_KPARAM_INFO
	.align		4
.L_9:
        /*0018*/ 	.byte	0x04, 0x17
        /*001a*/ 	.short	(.L_11 - .L_10)
.L_10:
        /*001c*/ 	.word	0x00000000
        /*0020*/ 	.short	0x0000
        /*0022*/ 	.short	0x0000
        /*0024*/ 	.byte	0x00, 0xf5, 0x21, 0x00


	//----- nvinfo : EIATTR_SPARSE_MMA_MASK
	.align		4
.L_11:
        /*0028*/ 	.byte	0x03, 0x50
        /*002a*/ 	.short	0x0000


	//----- nvinfo : EIATTR_MAXREG_COUNT
	.align		4
        /*002c*/ 	.byte	0x03, 0x1b
        /*002e*/ 	.short	0x00ff


	//----- nvinfo : EIATTR_NUM_BARRIERS
	.align		4
        /*0030*/ 	.byte	0x02, 0x4c
        /*0032*/ 	.byte	0x01
	.zero		1


	//----- nvinfo : EIATTR_MERCURY_ISA_VERSION
	.align		4
        /*0034*/ 	.byte	0x03, 0x5f
        /*0036*/ 	.short	0x0101


	//----- nvinfo : EIATTR_COOP_GROUP_MASK_REGIDS
	.align		4
        /*0038*/ 	.byte	0x04, 0x29
        /*003a*/ 	.short	(.L_13 - .L_12)


	//   ....[0]....
.L_12:
        /*003c*/ 	.word	0x05000000


	//   ....[1]....
        /*0040*/ 	.word	0xffffffff


	//   ....[2]....
        /*0044*/ 	.word	0x05000000


	//   ....[3]....
        /*0048*/ 	.word	0x05000000


	//----- nvinfo : EIATTR_COOP_GROUP_INSTR_OFFSETS
	.align		4
.L_13:
        /*004c*/ 	.byte	0x04, 0x28
        /*004e*/ 	.short	(.L_15 - .L_14)


	//   ....[0]....
.L_14:
        /*0050*/ 	.word	0x000000e0


	//   ....[1]....
        /*0054*/ 	.word	0x00000150


	//   ....[2]....
        /*0058*/ 	.word	0x000001a0


	//   ....[3]....
        /*005c*/ 	.word	0x00000200


	//----- nvinfo : EIATTR_VRC_CTA_INIT_COUNT
	.align		4
.L_15:
        /*0060*/ 	.byte	0x02, 0x4a
	.zero		1
	.zero		1


	//----- nvinfo : EIATTR_EXIT_INSTR_OFFSETS
	.align		4
        /*0064*/ 	.byte	0x04, 0x1c
        /*0066*/ 	.short	(.L_17 - .L_16)


	//   ....[0]....
.L_16:
        /*0068*/ 	.word	0x00000180


	//----- nvinfo : EIATTR_CRS_STACK_SIZE
	.align		4
.L_17:
        /*006c*/ 	.byte	0x04, 0x1e
        /*006e*/ 	.short	(.L_19 - .L_18)
.L_18:
        /*0070*/ 	.word	0x00000000


	//----- nvinfo : EIATTR_CBANK_PARAM_SIZE
	.align		4
.L_19:
        /*0074*/ 	.byte	0x03, 0x19
        /*0076*/ 	.short	0x000c


	//----- nvinfo : EIATTR_PARAM_CBANK
	.align		4
        /*0078*/ 	.byte	0x04, 0x0a
        /*007a*/ 	.short	(.L_21 - .L_20)
	.align		4
.L_20:
        /*007c*/ 	.word	index@(.nv.constant0._Z8barriersPii)
        /*0080*/ 	.short	0x0380
        /*0082*/ 	.short	0x000c


	//----- nvinfo : EIATTR_SW_WAR
	.align		4
.L_21:
        /*0084*/ 	.byte	0x04, 0x36
        /*0086*/ 	.short	(.L_23 - .L_22)
.L_22:
        /*0088*/ 	.word	0x00000008
.L_23:


//--------------------- .nv.callgraph             --------------------------
	.section	.nv.callgraph,"",@"SHT_CUDA_CALLGRAPH"
	.align	4
	.sectionentsize	8
	.align		4
        /*0000*/ 	.word	0x00000000
	.align		4
        /*0004*/ 	.word	0xffffffff
	.align		4
        /*0008*/ 	.word	0x00000000
	.align		4
        /*000c*/ 	.word	0xfffffffe
	.align		4
        /*0010*/ 	.word	0x00000000
	.align		4
        /*0014*/ 	.word	0xfffffffd
	.align		4
        /*0018*/ 	.word	0x00000000
	.align		4
        /*001c*/ 	.word	0xfffffffc


//--------------------- .text._Z8barriersPii      --------------------------
	.section	.text._Z8barriersPii,"ax",@progbits
	.align	128
        .global         _Z8barriersPii
        .type           _Z8barriersPii,@function
        .size           _Z8barriersPii,(.L_x_8 - _Z8barriersPii)
        .other          _Z8barriersPii,@"STO_CUDA_ENTRY STV_DEFAULT"
_Z8barriersPii:
.text._Z8barriersPii:
[----:B------:R-:W-:Y:S01]  /*0000*/  LDC R1, c[0x0][0x37c] ;  /* 0x0000df00ff017b82 */ /* 0x000fe20000000800 */
[----:B------:R-:W0:Y:S02]  /*0010*/  S2R R5, SR_TID.X ;  /* 0x0000000000057919 */ /* 0x000e240000002100 */
[----:B0-----:R-:W-:-:S13]  /*0020*/  ISETP.GT.U32.AND P0, PT, R5, 0x1f, PT ;  /* 0x0000001f0500780c */ /* 0x001fda0003f04070 */
[----:B------:R-:W-:Y:S05]  /*0030*/  @P0 BRA `(.L_x_0) ;  /* 0x0000000000480947 */ /* 0x000fea0003800000 */
[----:B------:R-:W0:Y:S01]  /*0040*/  LDC.64 R8, c[0x0][0x358] ;  /* 0x0000d600ff087b82 */ /* 0x000e220000000a00 */
[----:B------:R-:W-:Y:S02]  /*0050*/  IMAD.MOV.U32 R7, RZ, RZ, 0x1 ;  /* 0x00000001ff077424 */ /* 0x000fe400078e00ff */
[----:B------:R-:W-:-:S05]  /*0060*/  IMAD.MOV.U32 R0, RZ, RZ, 0x3 ;  /* 0x00000003ff007424 */ /* 0x000fca00078e00ff */
[----:B------:R-:W1:Y:S01]  /*0070*/  LDC.64 R2, c[0x0][0x380] ;  /* 0x0000e000ff027b82 */ /* 0x000e620000000a00 */
[----:B0-----:R-:W-:Y:S02]  /*0080*/  R2UR UR4, R8 ;  /* 0x00000000080472ca */ /* 0x001fe400000e0000 */
[----:B------:R-:W-:Y:S01]  /*0090*/  R2UR UR5, R9 ;  /* 0x00000000090572ca */ /* 0x000fe200000e0000 */
[----:B-1----:R-:W-:-:S12]  /*00a0*/  IMAD.WIDE.U32 R2, R5, 0x4, R2 ;  /* 0x0000000405027825 */ /* 0x002fd800078e0002 */
[----:B------:R0:W-:Y:S01]  /*00b0*/  STG.E desc[UR4][R2.64], R7 ;  /* 0x0000000702007986 */ /* 0x0001e2000c101904 */
[----:B------:R-:W-:-:S13]  /*00c0*/  R2UR UR4, R0 ;  /* 0x00000000000472ca */ /* 0x000fda00000e0000 */
[----:B0-----:R-:W-:Y:S05]  /*00d0*/  BRA.DIV UR4, `(.L_x_1) ;  /* 0x00000002042c7947 */ /* 0x001fea000b800000 */
[----:B------:R-:W-:Y:S01]  /*00e0*/  NOP ;  /* 0x0000000000007918 */ /* 0x000fe20000000000 */
.L_x_4:
[----:B------:R-:W-:Y:S01]  /*00f0*/  R2UR UR4, R8 ;  /* 0x00000000080472ca */ /* 0x000fe200000e0000 */
[----:B------:R-:W-:Y:S01]  /*0100*/  IMAD.MOV.U32 R5, RZ, RZ, 0x2 ;  /* 0x00000002ff057424 */ /* 0x000fe200078e00ff */
[----:B------:R-:W-:-:S13]  /*0110*/  R2UR UR5, R9 ;  /* 0x00000000090572ca */ /* 0x000fda00000e0000 */
[----:B------:R0:W-:Y:S01]  /*0120*/  STG.E desc[UR4][R2.64+0x4], R5 ;  /* 0x0000040502007986 */ /* 0x0001e2000c101904 */
[----:B------:R-:W-:-:S03]  /*0130*/  UMOV UR4, 0xffffffff ;  /* 0xffffffff00047882 */ /* 0x000fc60000000000 */
[----:B------:R-:W-:Y:S05]  /*0140*/  BRA.DIV UR4, `(.L_x_2) ;  /* 0x0000000204207947 */ /* 0x000fea000b800000 */
[----:B------:R-:W-:Y:S01]  /*0150*/  NOP ;  /* 0x0000000000007918 */ /* 0x000fe20000000000 */
.L_x_0:
[----:B------:R-:W-:Y:S05]  /*0160*/  WARPSYNC.ALL ;  /* 0x0000000000007948 */ /* 0x000fea0003800000 */
[----:B------:R-:W-:Y:S06]  /*0170*/  BAR.SYNC.DEFER_BLOCKING 0x0 ;  /* 0x0000000000007b1d */ /* 0x000fec0000010000 */
[----:B------:R-:W-:Y:S05]  /*0180*/  EXIT ;  /* 0x000000000000794d */ /* 0x000fea0003800000 */
.L_x_1:
[----:B------:R-:W-:Y:S05]  /*0190*/  WARPSYNC.COLLECTIVE R0, `(.L_x_3) ;  /* 0x0000000000087348 */ /* 0x000fea0003c00000 */
[----:B------:R-:W-:Y:S01]  /*01a0*/  NOP ;  /* 0x0000000000007918 */ /* 0x000fe20000000000 */
[----:B------:R-:W-:Y:S05]  /*01b0*/  ENDCOLLECTIVE ;  /* 0x000000000000791b */ /* 0x000fea0003800000 */
.L_x_3:
[----:B------:R-:W-:Y:S05]  /*01c0*/  BRA `(.L_x_4) ;  /* 0xfffffffc00c87947 */ /* 0x000fea000383ffff */
.L_x_2:
[----:B------:R-:W-:Y:S01]  /*01d0*/  BSSY B0, `(.L_x_5) ;  /* 0x0000005000007945 */ /* 0x000fe20003800000 */
[----:B------:R-:W-:-:S07]  /*01e0*/  IMAD.MOV.U32 R0, RZ, RZ, -0x1 ;  /* 0xffffffffff007424 */ /* 0x000fce00078e00ff */
[----:B0-----:R-:W-:Y:S05]  /*01f0*/  WARPSYNC.COLLECTIVE R0, `(.L_x_6) ;  /* 0x0000000000087348 */ /* 0x001fea0003c00000 */
[----:B------:R-:W-:Y:S01]  /*0200*/  NOP ;  /* 0x0000000000007918 */ /* 0x000fe20000000000 */
[----:B0-----:R-:W-:Y:S05]  /*0210*/  ENDCOLLECTIVE ;  /* 0x000000000000791b */ /* 0x001fea0003800000 */
.L_x_6:
[----:B------:R-:W-:Y:S05]  /*0220*/  BSYNC B0 ;  /* 0x0000000000007941 */ /* 0x000fea0003800000 */
.L_x_5:
[----:B------:R-:W-:Y:S05]  /*0230*/  BRA `(.L_x_0) ;  /* 0xfffffffc00c87947 */ /* 0x000fea000383ffff */
.L_x_7:
[----:B------:R-:W-:-:S00]  /*0240*/  BRA `(.L_x_7) ;  /* 0xfffffffc00fc7947 */ /* 0x000fc0000383ffff */
[----:B------:R-:W-:-:S00]  /*0250*/  NOP ;  /* 0x0000000000007918 */ /* 0x000fc00000000000 */
        /* <DEDUP_REMOVED lines=10> */
.L_x_8:


//--------------------- .nv.shared.reserved.0     --------------------------
	.section	.nv.shared.reserved.0,"aw",@nobits
	.weak		__nv_reservedSMEM_offset_0_alias
	.size		__nv_reservedSMEM_offset_0_alias, 0, 64
	.other		__nv_reservedSMEM_offset_0_alias,@"STO_CUDA_RESERVED_SHARED STV_DEFAULT"
__nv_reservedSMEM_offset_0_alias:
	.zero		0
	.zero		64


//--------------------- .nv.constant0._Z8barriersPii --------------------------
	.section	.nv.constant0._Z8barriersPii,"a",@progbits
	.sectionflags	@""
	.align	4
.nv.constant0._Z8barriersPii:
	.zero		908


//--------------------- SYMBOLS --------------------------

	.type		.nv.reservedSmem.offset0,@object
	.size		.nv.reservedSmem.offset0,0x4
